//
// Generated by NVIDIA NVVM Compiler
//
// Compiler Build ID: CL-36424714
// Cuda compilation tools, release 13.0, V13.0.88
// Based on NVVM 20.0.0
//

.version 9.0
.target sm_100
.address_size 64

	// .globl	_Z8vec_convPKfS0_mPf

.visible .entry _Z8vec_convPKfS0_mPf(
	.param .u64 .ptr .align 1 _Z8vec_convPKfS0_mPf_param_0,
	.param .u64 .ptr .align 1 _Z8vec_convPKfS0_mPf_param_1,
	.param .u64 _Z8vec_convPKfS0_mPf_param_2,
	.param .u64 .ptr .align 1 _Z8vec_convPKfS0_mPf_param_3
)
{
	.reg .pred 	%p<3>;
	.reg .b32 	%r<7>;
	.reg .b32 	%f<7>;
	.reg .b64 	%rd<19>;

	ld.param.u64 	%rd9, [_Z8vec_convPKfS0_mPf_param_0];
	ld.param.u64 	%rd10, [_Z8vec_convPKfS0_mPf_param_1];
	ld.param.u64 	%rd12, [_Z8vec_convPKfS0_mPf_param_2];
	ld.param.u64 	%rd11, [_Z8vec_convPKfS0_mPf_param_3];
	mov.u32 	%r4, %tid.x;
	cvt.u32.u64 	%r5, %rd12;
	mul.lo.s32 	%r6, %r4, %r5;
	cvt.s64.s32 	%rd18, %r6;
	cvt.u64.u32 	%rd2, %r4;
	mad.lo.s64 	%rd3, %rd12, %rd2, %rd12;
	setp.le.u64 	%p1, %rd3, %rd18;
	@%p1 bra 	$L__BB0_3;
	cvta.to.global.u64 	%rd13, %rd11;
	shl.b64 	%rd14, %rd2, 2;
	add.s64 	%rd4, %rd13, %rd14;
	ld.global.f32 	%f6, [%rd4];
	cvta.to.global.u64 	%rd5, %rd9;
	cvta.to.global.u64 	%rd6, %rd10;
$L__BB0_2:
	shl.b64 	%rd15, %rd18, 2;
	add.s64 	%rd16, %rd5, %rd15;
	ld.global.f32 	%f4, [%rd16];
	add.s64 	%rd17, %rd6, %rd15;
	ld.global.f32 	%f5, [%rd17];
	fma.rn.f32 	%f6, %f4, %f5, %f6;
	st.global.f32 	[%rd4], %f6;
	add.s32 	%r6, %r6, 1;
	cvt.s64.s32 	%rd18, %r6;
	setp.gt.u64 	%p2, %rd3, %rd18;
	@%p2 bra 	$L__BB0_2;
$L__BB0_3:
	ret;

}


// ===== COMPILED SASS (sm_100) =====

	.target	sm_100

	.elftype	@"ET_EXEC"


//--------------------- .note.nv.tkinfo           --------------------------
	.section	.note.nv.tkinfo,"",@"SHT_NOTE"
	.sectionflags	@"SHF_NOTE_NV_TKINFO"
	.tkinfo
        /*0018*/ 	.word	0x00000002
        /*0030*/ 	.string	""
        /*0030*/ 	.string	"ptxas"
        /*0030*/ 	.string	"Cuda compilation tools, release 13.0, V13.0.88"
        /*0030*/ 	.string	"Build cuda_13.0.r13.0/compiler.36424714_0"
        /*0030*/ 	.string	"-arch sm_100 -m 64 "



//--------------------- .note.nv.cuinfo           --------------------------
	.section	.note.nv.cuinfo,"",@"SHT_NOTE"
	.sectionflags	@"SHF_NOTE_NV_CUINFO"
        /*0018*/ 	.short	0x0002
        /*001a*/ 	.short	0x0064
        /*001c*/ 	.short	0x0082
	.zero		2


//--------------------- .nv.info                  --------------------------
	.section	.nv.info,"",@"SHT_CUDA_INFO"
	.align	4


	//----- nvinfo : EIATTR_REGCOUNT
	.align		4
        /*0000*/ 	.byte	0x04, 0x2f
        /*0002*/ 	.short	(.L_1 - .L_0)
	.align		4
.L_0:
        /*0004*/ 	.word	index@(_Z8vec_convPKfS0_mPf)
        /*0008*/ 	.word	0x00000010


	//----- nvinfo : EIATTR_FRAME_SIZE
	.align		4
.L_1:
        /*000c*/ 	.byte	0x04, 0x11
        /*000e*/ 	.short	(.L_3 - .L_2)
	.align		4
.L_2:
        /*0010*/ 	.word	index@(_Z8vec_convPKfS0_mPf)
        /*0014*/ 	.word	0x00000000


	//----- nvinfo : EIATTR_MIN_STACK_SIZE
	.align		4
.L_3:
        /*0018*/ 	.byte	0x04, 0x12
        /*001a*/ 	.short	(.L_5 - .L_4)
	.align		4
.L_4:
        /*001c*/ 	.word	index@(_Z8vec_convPKfS0_mPf)
        /*0020*/ 	.word	0x00000000
.L_5:


//--------------------- .nv.compat                --------------------------
	.section	.nv.compat,"",@"SHT_CUDA_COMPAT_INFO"
	.align	4
        /*0000*/ 	.byte	0x02, 0x09, 0x00, 0x00, 0x02, 0x02, 0x01, 0x00, 0x02, 0x05, 0x05, 0x00, 0x03, 0x07, 0x01, 0x01
        /*0010*/ 	.byte	0x02, 0x03, 0x00, 0x00, 0x02, 0x06, 0x01, 0x00, 0x04, 0x0b, 0x08, 0x00, 0x09, 0x00, 0x00, 0x00
        /*0020*/ 	.byte	0x00, 0x00, 0x00, 0x00


//--------------------- .nv.info._Z8vec_convPKfS0_mPf --------------------------
	.section	.nv.info._Z8vec_convPKfS0_mPf,"",@"SHT_CUDA_INFO"
	.sectionflags	@""
	.align	4


	//----- nvinfo : EIATTR_CUDA_API_VERSION
	.align		4
        /*0000*/ 	.byte	0x04, 0x37
        /*0002*/ 	.short	(.L_7 - .L_6)
.L_6:
        /*0004*/ 	.word	0x00000082


	//----- nvinfo : EIATTR_KPARAM_INFO
	.align		4
.L_7:
        /*0008*/ 	.byte	0x04, 0x17
        /*000a*/ 	.short	(.L_9 - .L_8)
.L_8:
        /*000c*/ 	.word	0x00000000
        /*0010*/ 	.short	0x0003
        /*0012*/ 	.short	0x0018
        /*0014*/ 	.byte	0x00, 0xf5, 0x21, 0x00


	//----- nvinfo : EIATTR_KPARAM_INFO
	.align		4
.L_9:
        /*0018*/ 	.byte	0x04, 0x17
        /*001a*/ 	.short	(.L_11 - .L_10)
.L_10:
        /*001c*/ 	.word	0x00000000
        /*0020*/ 	.short	0x0002
        /*0022*/ 	.short	0x0010
        /*0024*/ 	.byte	0x00, 0xf0, 0x21, 0x00


	//----- nvinfo : EIATTR_KPARAM_INFO
	.align		4
.L_11:
        /*0028*/ 	.byte	0x04, 0x17
        /*002a*/ 	.short	(.L_13 - .L_12)
.L_12:
        /*002c*/ 	.word	0x00000000
        /*0030*/ 	.short	0x0001
        /*0032*/ 	.short	0x0008
        /*0034*/ 	.byte	0x00, 0xf5, 0x21, 0x00


	//----- nvinfo : EIATTR_KPARAM_INFO
	.align		4
.L_13:
        /*0038*/ 	.byte	0x04, 0x17
        /*003a*/ 	.short	(.L_15 - .L_14)
.L_14:
        /*003c*/ 	.word	0x00000000
        /*0040*/ 	.short	0x0000
        /*0042*/ 	.short	0x0000
        /*0044*/ 	.byte	0x00, 0xf5, 0x21, 0x00


	//----- nvinfo : EIATTR_SPARSE_MMA_MASK
	.align		4
.L_15:
        /*0048*/ 	.byte	0x03, 0x50
        /*004a*/ 	.short	0x0000


	//----- nvinfo : EIATTR_MAXREG_COUNT
	.align		4
        /*004c*/ 	.byte	0x03, 0x1b
        /*004e*/ 	.short	0x00ff


	//----- nvinfo : EIATTR_MERCURY_ISA_VERSION
	.align		4
        /*0050*/ 	.byte	0x03, 0x5f
        /*0052*/ 	.short	0x0101


	//----- nvinfo : EIATTR_VRC_CTA_INIT_COUNT
	.align		4
        /*0054*/ 	.byte	0x02, 0x4a
	.zero		1
	.zero		1


	//----- nvinfo : EIATTR_EXIT_INSTR_OFFSETS
	.align		4
        /*0058*/ 	.byte	0x04, 0x1c
        /*005a*/ 	.short	(.L_17 - .L_16)


	//   ....[0]....
.L_16:
        /*005c*/ 	.word	0x000000a0


	//   ....[1]....
        /*0060*/ 	.word	0x00000230


	//----- nvinfo : EIATTR_CRS_STACK_SIZE
	.align		4
.L_17:
        /*0064*/ 	.byte	0x04, 0x1e
        /*0066*/ 	.short	(.L_19 - .L_18)
.L_18:
        /*0068*/ 	.word	0x00000000


	//----- nvinfo : EIATTR_CBANK_PARAM_SIZE
	.align		4
.L_19:
        /*006c*/ 	.byte	0x03, 0x19
        /*006e*/ 	.short	0x0020


	//----- nvinfo : EIATTR_PARAM_CBANK
	.align		4
        /*0070*/ 	.byte	0x04, 0x0a
        /*0072*/ 	.short	(.L_21 - .L_20)
	.align		4
.L_20:
        /*0074*/ 	.word	index@(.nv.constant0._Z8vec_convPKfS0_mPf)
        /*0078*/ 	.short	0x0380
        /*007a*/ 	.short	0x0020


	//----- nvinfo : EIATTR_SW_WAR
	.align		4
.L_21:
        /*007c*/ 	.byte	0x04, 0x36
        /*007e*/ 	.short	(.L_23 - .L_22)
.L_22:
        /*0080*/ 	.word	0x00000008
.L_23:


//--------------------- .nv.callgraph             --------------------------
	.section	.nv.callgraph,"",@"SHT_CUDA_CALLGRAPH"
	.align	4
	.sectionentsize	8
	.align		4
        /*0000*/ 	.word	0x00000000
	.align		4
        /*0004*/ 	.word	0xffffffff
	.align		4
        /*0008*/ 	.word	0x00000000
	.align		4
        /*000c*/ 	.word	0xfffffffe
	.align		4
        /*0010*/ 	.word	0x00000000
	.align		4
        /*0014*/ 	.word	0xfffffffd
	.align		4
        /*0018*/ 	.word	0x00000000
	.align		4
        /*001c*/ 	.word	0xfffffffc


//--------------------- .text._Z8vec_convPKfS0_mPf --------------------------
	.section	.text._Z8vec_convPKfS0_mPf,"ax",@progbits
	.align	128
        .global         _Z8vec_convPKfS0_mPf
        .type           _Z8vec_convPKfS0_mPf,@function
        .size           _Z8vec_convPKfS0_mPf,(.L_x_2 - _Z8vec_convPKfS0_mPf)
        .other          _Z8vec_convPKfS0_mPf,@"STO_CUDA_ENTRY STV_DEFAULT"
_Z8vec_convPKfS0_mPf:
.text._Z8vec_convPKfS0_mPf:
[----:B------:R-:W-:Y:S01]  /*0000*/  LDC R1, c[0x0][0x37c] ;  /* 0x0000df00ff017b82 */ /* 0x000fe20000000800 */
[----:B------:R-:W0:Y:S07]  /*0010*/  S2R R3, SR_TID.X ;  /* 0x0000000000037919 */ /* 0x000e2e0000002100 */
[----:B------:R-:W1:Y:S01]  /*0020*/  LDC.64 R4, c[0x0][0x390] ;  /* 0x0000e400ff047b82 */ /* 0x000e620000000a00 */
[----:B------:R-:W0:Y:S02]  /*0030*/  LDCU.64 UR4, c[0x0][0x390] ;  /* 0x00007200ff0477ac */ /* 0x000e240008000a00 */
[----:B0-----:R-:W-:-:S02]  /*0040*/  IMAD R7, R3, UR4, RZ ;  /* 0x0000000403077c24 */ /* 0x001fc4000f8e02ff */
[----:B-1----:R-:W-:-:S03]  /*0050*/  IMAD.WIDE.U32 R4, R3, UR4, R4 ;  /* 0x0000000403047c25 */ /* 0x002fc6000f8e0004 */
[----:B------:R-:W-:Y:S01]  /*0060*/  SHF.R.S32.HI R0, RZ, 0x1f, R7 ;  /* 0x0000001fff007819 */ /* 0x000fe20000011407 */
[----:B------:R-:W-:Y:S01]  /*0070*/  IMAD R13, R3, UR5, R5 ;  /* 0x00000005030d7c24 */ /* 0x000fe2000f8e0205 */
[----:B------:R-:W-:-:S04]  /*0080*/  ISETP.GT.U32.AND P0, PT, R4, R7, PT ;  /* 0x000000070400720c */ /* 0x000fc80003f04070 */
[----:B------:R-:W-:-:S13]  /*0090*/  ISETP.GT.U32.AND.EX P0, PT, R13, R0, PT, P0 ;  /* 0x000000000d00720c */ /* 0x000fda0003f04100 */
[----:B------:R-:W-:Y:S05]  /*00a0*/  @!P0 EXIT ;  /* 0x000000000000894d */ /* 0x000fea0003800000 */
[----:B------:R-:W0:Y:S01]  /*00b0*/  LDCU.64 UR6, c[0x0][0x398] ;  /* 0x00007300ff0677ac */ /* 0x000e220008000a00 */
[----:B------:R-:W1:Y:S01]  /*00c0*/  LDCU.64 UR4, c[0x0][0x358] ;  /* 0x00006b00ff0477ac */ /* 0x000e620008000a00 */
[----:B------:R-:W2:Y:S01]  /*00d0*/  LDCU.128 UR8, c[0x0][0x380] ;  /* 0x00007000ff0877ac */ /* 0x000ea20008000c00 */
[----:B0-----:R-:W-:-:S04]  /*00e0*/  LEA R2, P0, R3, UR6, 0x2 ;  /* 0x0000000603027c11 */ /* 0x001fc8000f8010ff */
[----:B------:R-:W-:-:S05]  /*00f0*/  LEA.HI.X R3, R3, UR7, RZ, 0x2, P0 ;  /* 0x0000000703037c11 */ /* 0x000fca00080f14ff */
[----:B-1----:R0:W5:Y:S01]  /*0100*/  LDG.E R11, desc[UR4][R2.64] ;  /* 0x00000004020b7981 */ /* 0x002162000c1e1900 */
[----:B------:R-:W-:Y:S02]  /*0110*/  IMAD.MOV.U32 R10, RZ, RZ, R0 ;  /* 0x000000ffff0a7224 */ /* 0x000fe400078e0000 */
[----:B--2---:R-:W-:-:S07]  /*0120*/  IMAD.MOV.U32 R0, RZ, RZ, R7 ;  /* 0x000000ffff007224 */ /* 0x004fce00078e0007 */
.L_x_0:
[C---:B------:R-:W-:Y:S01]  /*0130*/  IMAD.SHL.U32 R8, R7.reuse, 0x4, RZ ;  /* 0x0000000407087824 */ /* 0x040fe200078e00ff */
[----:B------:R-:W-:-:S04]  /*0140*/  SHF.L.U64.HI R9, R7, 0x2, R10 ;  /* 0x0000000207097819 */ /* 0x000fc8000001020a */
[C---:B------:R-:W-:Y:S02]  /*0150*/  IADD3 R6, P0, PT, R8.reuse, UR8, RZ ;  /* 0x0000000808067c10 */ /* 0x040fe4000ff1e0ff */
[----:B------:R-:W-:Y:S02]  /*0160*/  IADD3 R8, P1, PT, R8, UR10, RZ ;  /* 0x0000000a08087c10 */ /* 0x000fe4000ff3e0ff */
[C---:B------:R-:W-:Y:S02]  /*0170*/  IADD3.X R7, PT, PT, R9.reuse, UR9, RZ, P0, !PT ;  /* 0x0000000909077c10 */ /* 0x040fe400087fe4ff */
[----:B------:R-:W-:-:S03]  /*0180*/  IADD3.X R9, PT, PT, R9, UR11, RZ, P1, !PT ;  /* 0x0000000b09097c10 */ /* 0x000fc60008ffe4ff */
[----:B-1----:R1:W2:Y:S04]  /*0190*/  LDG.E R6, desc[UR4][R6.64] ;  /* 0x0000000406067981 */ /* 0x0022a8000c1e1900 */
[----:B------:R-:W2:Y:S01]  /*01a0*/  LDG.E R8, desc[UR4][R8.64] ;  /* 0x0000000408087981 */ /* 0x000ea2000c1e1900 */
[----:B-1----:R-:W-:-:S04]  /*01b0*/  VIADD R7, R0, 0x1 ;  /* 0x0000000100077836 */ /* 0x002fc80000000000 */
[--C-:B------:R-:W-:Y:S01]  /*01c0*/  IMAD.MOV.U32 R0, RZ, RZ, R7.reuse ;  /* 0x000000ffff007224 */ /* 0x100fe200078e0007 */
[----:B------:R-:W-:Y:S02]  /*01d0*/  ISETP.GT.U32.AND P0, PT, R4, R7, PT ;  /* 0x000000070400720c */ /* 0x000fe40003f04070 */
[----:B------:R-:W-:-:S04]  /*01e0*/  SHF.R.S32.HI R10, RZ, 0x1f, R7 ;  /* 0x0000001fff0a7819 */ /* 0x000fc80000011407 */
[----:B------:R-:W-:Y:S01]  /*01f0*/  ISETP.GT.U32.AND.EX P0, PT, R13, R10, PT, P0 ;  /* 0x0000000a0d00720c */ /* 0x000fe20003f04100 */
[----:B--2--5:R-:W-:-:S05]  /*0200*/  FFMA R11, R6, R8, R11 ;  /* 0x00000008060b7223 */ /* 0x024fca000000000b */
[----:B------:R1:W-:Y:S07]  /*0210*/  STG.E desc[UR4][R2.64], R11 ;  /* 0x0000000b02007986 */ /* 0x0003ee000c101904 */
[----:B------:R-:W-:Y:S05]  /*0220*/  @P0 BRA `(.L_x_0) ;  /* 0xfffffffc00c00947 */ /* 0x000fea000383ffff */
[----:B------:R-:W-:Y:S05]  /*0230*/  EXIT ;  /* 0x000000000000794d */ /* 0x000fea0003800000 */
.L_x_1:
[----:B------:R-:W-:-:S00]  /*0240*/  BRA `(.L_x_1) ;  /* 0xfffffffc00fc7947 */ /* 0x000fc0000383ffff */
[----:B------:R-:W-:-:S00]  /*0250*/  NOP ;  /* 0x0000000000007918 */ /* 0x000fc00000000000 */
        /* <DEDUP_REMOVED lines=10> */
.L_x_2:


//--------------------- .nv.shared.reserved.0     --------------------------
	.section	.nv.shared.reserved.0,"aw",@nobits
	.weak		__nv_reservedSMEM_offset_0_alias
	.size		__nv_reservedSMEM_offset_0_alias, 0, 64
	.other		__nv_reservedSMEM_offset_0_alias,@"STO_CUDA_RESERVED_SHARED STV_DEFAULT"
__nv_reservedSMEM_offset_0_alias:
	.zero		0
	.zero		64


//--------------------- .nv.constant0._Z8vec_convPKfS0_mPf --------------------------
	.section	.nv.constant0._Z8vec_convPKfS0_mPf,"a",@progbits
	.sectionflags	@""
	.align	4
.nv.constant0._Z8vec_convPKfS0_mPf:
	.zero		928


//--------------------- SYMBOLS --------------------------

	.type		.nv.reservedSmem.offset0,@object
	.size		.nv.reservedSmem.offset0,0x4
